//
// Generated by NVIDIA NVVM Compiler
//
// Compiler Build ID: CL-36424714
// Cuda compilation tools, release 13.0, V13.0.88
// Based on NVVM 20.0.0
//

.version 9.0
.target sm_100
.address_size 64

	// .globl	_Z21event_retrieve_kerneliPKiS0_Pi

.visible .entry _Z21event_retrieve_kerneliPKiS0_Pi(
	.param .u32 _Z21event_retrieve_kerneliPKiS0_Pi_param_0,
	.param .u64 .ptr .align 1 _Z21event_retrieve_kerneliPKiS0_Pi_param_1,
	.param .u64 .ptr .align 1 _Z21event_retrieve_kerneliPKiS0_Pi_param_2,
	.param .u64 .ptr .align 1 _Z21event_retrieve_kerneliPKiS0_Pi_param_3
)
{
	.reg .pred 	%p<2>;
	.reg .b32 	%r<8>;
	.reg .b64 	%rd<11>;

	ld.param.u32 	%r5, [_Z21event_retrieve_kerneliPKiS0_Pi_param_0];
	ld.param.u64 	%rd3, [_Z21event_retrieve_kerneliPKiS0_Pi_param_1];
	ld.param.u64 	%rd1, [_Z21event_retrieve_kerneliPKiS0_Pi_param_2];
	ld.param.u64 	%rd2, [_Z21event_retrieve_kerneliPKiS0_Pi_param_3];
	cvta.to.global.u64 	%rd4, %rd3;
	mul.wide.s32 	%rd5, %r5, 4;
	add.s64 	%rd6, %rd4, %rd5;
	ld.global.u32 	%r1, [%rd6];
	ld.global.u32 	%r6, [%rd6+4];
	setp.ge.s32 	%p1, %r1, %r6;
	mov.b32 	%r7, -1;
	@%p1 bra 	$L__BB0_2;
	cvta.to.global.u64 	%rd7, %rd1;
	mul.wide.s32 	%rd8, %r1, 4;
	add.s64 	%rd9, %rd7, %rd8;
	ld.global.u32 	%r7, [%rd9];
$L__BB0_2:
	cvta.to.global.u64 	%rd10, %rd2;
	st.global.u32 	[%rd10], %r7;
	ret;

}


// ===== COMPILED SASS (sm_100) =====

	.target	sm_100

	.elftype	@"ET_EXEC"


//--------------------- .note.nv.tkinfo           --------------------------
	.section	.note.nv.tkinfo,"",@"SHT_NOTE"
	.sectionflags	@"SHF_NOTE_NV_TKINFO"
	.tkinfo
        /*0018*/ 	.word	0x00000002
        /*0030*/ 	.string	""
        /*0030*/ 	.string	"ptxas"
        /*0030*/ 	.string	"Cuda compilation tools, release 13.0, V13.0.88"
        /*0030*/ 	.string	"Build cuda_13.0.r13.0/compiler.36424714_0"
        /*0030*/ 	.string	"-arch sm_100 -m 64 "



//--------------------- .note.nv.cuinfo           --------------------------
	.section	.note.nv.cuinfo,"",@"SHT_NOTE"
	.sectionflags	@"SHF_NOTE_NV_CUINFO"
        /*0018*/ 	.short	0x0002
        /*001a*/ 	.short	0x0064
        /*001c*/ 	.short	0x0082
	.zero		2


//--------------------- .nv.info                  --------------------------
	.section	.nv.info,"",@"SHT_CUDA_INFO"
	.align	4


	//----- nvinfo : EIATTR_REGCOUNT
	.align		4
        /*0000*/ 	.byte	0x04, 0x2f
        /*0002*/ 	.short	(.L_1 - .L_0)
	.align		4
.L_0:
        /*0004*/ 	.word	index@(_Z21event_retrieve_kerneliPKiS0_Pi)
        /*0008*/ 	.word	0x0000000c


	//----- nvinfo : EIATTR_FRAME_SIZE
	.align		4
.L_1:
        /*000c*/ 	.byte	0x04, 0x11
        /*000e*/ 	.short	(.L_3 - .L_2)
	.align		4
.L_2:
        /*0010*/ 	.word	index@(_Z21event_retrieve_kerneliPKiS0_Pi)
        /*0014*/ 	.word	0x00000000


	//----- nvinfo : EIATTR_MIN_STACK_SIZE
	.align		4
.L_3:
        /*0018*/ 	.byte	0x04, 0x12
        /*001a*/ 	.short	(.L_5 - .L_4)
	.align		4
.L_4:
        /*001c*/ 	.word	index@(_Z21event_retrieve_kerneliPKiS0_Pi)
        /*0020*/ 	.word	0x00000000
.L_5:


//--------------------- .nv.compat                --------------------------
	.section	.nv.compat,"",@"SHT_CUDA_COMPAT_INFO"
	.align	4
        /*0000*/ 	.byte	0x02, 0x09, 0x00, 0x00, 0x02, 0x02, 0x01, 0x00, 0x02, 0x05, 0x05, 0x00, 0x03, 0x07, 0x01, 0x01
        /*0010*/ 	.byte	0x02, 0x03, 0x00, 0x00, 0x02, 0x06, 0x01, 0x00, 0x04, 0x0b, 0x08, 0x00, 0x09, 0x00, 0x00, 0x00
        /*0020*/ 	.byte	0x00, 0x00, 0x00, 0x00


//--------------------- .nv.info._Z21event_retrieve_kerneliPKiS0_Pi --------------------------
	.section	.nv.info._Z21event_retrieve_kerneliPKiS0_Pi,"",@"SHT_CUDA_INFO"
	.sectionflags	@""
	.align	4


	//----- nvinfo : EIATTR_CUDA_API_VERSION
	.align		4
        /*0000*/ 	.byte	0x04, 0x37
        /*0002*/ 	.short	(.L_7 - .L_6)
.L_6:
        /*0004*/ 	.word	0x00000082


	//----- nvinfo : EIATTR_KPARAM_INFO
	.align		4
.L_7:
        /*0008*/ 	.byte	0x04, 0x17
        /*000a*/ 	.short	(.L_9 - .L_8)
.L_8:
        /*000c*/ 	.word	0x00000000
        /*0010*/ 	.short	0x0003
        /*0012*/ 	.short	0x0018
        /*0014*/ 	.byte	0x00, 0xf5, 0x21, 0x00


	//----- nvinfo : EIATTR_KPARAM_INFO
	.align		4
.L_9:
        /*0018*/ 	.byte	0x04, 0x17
        /*001a*/ 	.short	(.L_11 - .L_10)
.L_10:
        /*001c*/ 	.word	0x00000000
        /*0020*/ 	.short	0x0002
        /*0022*/ 	.short	0x0010
        /*0024*/ 	.byte	0x00, 0xf5, 0x21, 0x00


	//----- nvinfo : EIATTR_KPARAM_INFO
	.align		4
.L_11:
        /*0028*/ 	.byte	0x04, 0x17
        /*002a*/ 	.short	(.L_13 - .L_12)
.L_12:
        /*002c*/ 	.word	0x00000000
        /*0030*/ 	.short	0x0001
        /*0032*/ 	.short	0x0008
        /*0034*/ 	.byte	0x00, 0xf5, 0x21, 0x00


	//----- nvinfo : EIATTR_KPARAM_INFO
	.align		4
.L_13:
        /*0038*/ 	.byte	0x04, 0x17
        /*003a*/ 	.short	(.L_15 - .L_14)
.L_14:
        /*003c*/ 	.word	0x00000000
        /*0040*/ 	.short	0x0000
        /*0042*/ 	.short	0x0000
        /*0044*/ 	.byte	0x00, 0xf0, 0x11, 0x00


	//----- nvinfo : EIATTR_SPARSE_MMA_MASK
	.align		4
.L_15:
        /*0048*/ 	.byte	0x03, 0x50
        /*004a*/ 	.short	0x0000


	//----- nvinfo : EIATTR_MAXREG_COUNT
	.align		4
        /*004c*/ 	.byte	0x03, 0x1b
        /*004e*/ 	.short	0x00ff


	//----- nvinfo : EIATTR_MERCURY_ISA_VERSION
	.align		4
        /*0050*/ 	.byte	0x03, 0x5f
        /*0052*/ 	.short	0x0101


	//----- nvinfo : EIATTR_VRC_CTA_INIT_COUNT
	.align		4
        /*0054*/ 	.byte	0x02, 0x4a
	.zero		1
	.zero		1


	//----- nvinfo : EIATTR_EXIT_INSTR_OFFSETS
	.align		4
        /*0058*/ 	.byte	0x04, 0x1c
        /*005a*/ 	.short	(.L_17 - .L_16)


	//   ....[0]....
.L_16:
        /*005c*/ 	.word	0x000000f0


	//----- nvinfo : EIATTR_CBANK_PARAM_SIZE
	.align		4
.L_17:
        /*0060*/ 	.byte	0x03, 0x19
        /*0062*/ 	.short	0x0020


	//----- nvinfo : EIATTR_PARAM_CBANK
	.align		4
        /*0064*/ 	.byte	0x04, 0x0a
        /*0066*/ 	.short	(.L_19 - .L_18)
	.align		4
.L_18:
        /*0068*/ 	.word	index@(.nv.constant0._Z21event_retrieve_kerneliPKiS0_Pi)
        /*006c*/ 	.short	0x0380
        /*006e*/ 	.short	0x0020


	//----- nvinfo : EIATTR_SW_WAR
	.align		4
.L_19:
        /*0070*/ 	.byte	0x04, 0x36
        /*0072*/ 	.short	(.L_21 - .L_20)
.L_20:
        /*0074*/ 	.word	0x00000008
.L_21:


//--------------------- .nv.callgraph             --------------------------
	.section	.nv.callgraph,"",@"SHT_CUDA_CALLGRAPH"
	.align	4
	.sectionentsize	8
	.align		4
        /*0000*/ 	.word	0x00000000
	.align		4
        /*0004*/ 	.word	0xffffffff
	.align		4
        /*0008*/ 	.word	0x00000000
	.align		4
        /*000c*/ 	.word	0xfffffffe
	.align		4
        /*0010*/ 	.word	0x00000000
	.align		4
        /*0014*/ 	.word	0xfffffffd
	.align		4
        /*0018*/ 	.word	0x00000000
	.align		4
        /*001c*/ 	.word	0xfffffffc


//--------------------- .text._Z21event_retrieve_kerneliPKiS0_Pi --------------------------
	.section	.text._Z21event_retrieve_kerneliPKiS0_Pi,"ax",@progbits
	.align	128
        .global         _Z21event_retrieve_kerneliPKiS0_Pi
        .type           _Z21event_retrieve_kerneliPKiS0_Pi,@function
        .size           _Z21event_retrieve_kerneliPKiS0_Pi,(.L_x_2 - _Z21event_retrieve_kerneliPKiS0_Pi)
        .other          _Z21event_retrieve_kerneliPKiS0_Pi,@"STO_CUDA_ENTRY STV_DEFAULT"
_Z21event_retrieve_kerneliPKiS0_Pi:
.text._Z21event_retrieve_kerneliPKiS0_Pi:
[----:B------:R-:W-:Y:S08]  /*0000*/  LDC R1, c[0x0][0x37c] ;  /* 0x0000df00ff017b82 */ /* 0x000ff00000000800 */
[----:B------:R-:W0:Y:S01]  /*0010*/  LDC R5, c[0x0][0x380] ;  /* 0x0000e000ff057b82 */ /* 0x000e220000000800 */
[----:B------:R-:W1:Y:S07]  /*0020*/  LDCU.64 UR4, c[0x0][0x358] ;  /* 0x00006b00ff0477ac */ /* 0x000e6e0008000a00 */
[----:B------:R-:W0:Y:S02]  /*0030*/  LDC.64 R2, c[0x0][0x388] ;  /* 0x0000e200ff027b82 */ /* 0x000e240000000a00 */
[----:B0-----:R-:W-:-:S05]  /*0040*/  IMAD.WIDE R2, R5, 0x4, R2 ;  /* 0x0000000405027825 */ /* 0x001fca00078e0202 */
[----:B-1----:R-:W2:Y:S04]  /*0050*/  LDG.E R7, desc[UR4][R2.64] ;  /* 0x0000000402077981 */ /* 0x002ea8000c1e1900 */
[----:B------:R-:W2:Y:S01]  /*0060*/  LDG.E R0, desc[UR4][R2.64+0x4] ;  /* 0x0000040402007981 */ /* 0x000ea2000c1e1900 */
[----:B------:R-:W0:Y:S01]  /*0070*/  LDC.64 R4, c[0x0][0x398] ;  /* 0x0000e600ff047b82 */ /* 0x000e220000000a00 */
[----:B------:R-:W-:Y:S02]  /*0080*/  MOV R9, 0xffffffff ;  /* 0xffffffff00097802 */ /* 0x000fe40000000f00 */
[----:B--2---:R-:W-:-:S13]  /*0090*/  ISETP.GE.AND P0, PT, R7, R0, PT ;  /* 0x000000000700720c */ /* 0x004fda0003f06270 */
[----:B0-----:R-:W-:Y:S05]  /*00a0*/  @P0 BRA `(.L_x_0) ;  /* 0x00000000000c0947 */ /* 0x001fea0003800000 */
[----:B------:R-:W0:Y:S02]  /*00b0*/  LDC.64 R2, c[0x0][0x390] ;  /* 0x0000e400ff027b82 */ /* 0x000e240000000a00 */
[----:B0-----:R-:W-:-:S05]  /*00c0*/  IMAD.WIDE R2, R7, 0x4, R2 ;  /* 0x0000000407027825 */ /* 0x001fca00078e0202 */
[----:B------:R0:W5:Y:S02]  /*00d0*/  LDG.E R9, desc[UR4][R2.64] ;  /* 0x0000000402097981 */ /* 0x000164000c1e1900 */
.L_x_0:
[----:B-----5:R-:W-:Y:S01]  /*00e0*/  STG.E desc[UR4][R4.64], R9 ;  /* 0x0000000904007986 */ /* 0x020fe2000c101904 */
[----:B------:R-:W-:Y:S05]  /*00f0*/  EXIT ;  /* 0x000000000000794d */ /* 0x000fea0003800000 */
.L_x_1:
[----:B------:R-:W-:-:S00]  /*0100*/  BRA `(.L_x_1) ;  /* 0xfffffffc00fc7947 */ /* 0x000fc0000383ffff */
[----:B------:R-:W-:-:S00]  /*0110*/  NOP ;  /* 0x0000000000007918 */ /* 0x000fc00000000000 */
        /* <DEDUP_REMOVED lines=14> */
.L_x_2:


//--------------------- .nv.shared.reserved.0     --------------------------
	.section	.nv.shared.reserved.0,"aw",@nobits
	.weak		__nv_reservedSMEM_offset_0_alias
	.size		__nv_reservedSMEM_offset_0_alias, 0, 64
	.other		__nv_reservedSMEM_offset_0_alias,@"STO_CUDA_RESERVED_SHARED STV_DEFAULT"
__nv_reservedSMEM_offset_0_alias:
	.zero		0
	.zero		64


//--------------------- .nv.constant0._Z21event_retrieve_kerneliPKiS0_Pi --------------------------
	.section	.nv.constant0._Z21event_retrieve_kerneliPKiS0_Pi,"a",@progbits
	.sectionflags	@""
	.align	4
.nv.constant0._Z21event_retrieve_kerneliPKiS0_Pi:
	.zero		928


//--------------------- SYMBOLS --------------------------

	.type		.nv.reservedSmem.offset0,@object
	.size		.nv.reservedSmem.offset0,0x4
